//
// Generated by NVIDIA NVVM Compiler
//
// Compiler Build ID: CL-36424714
// Cuda compilation tools, release 13.0, V13.0.88
// Based on NVVM 20.0.0
//

.version 9.0
.target sm_100
.address_size 64

	// .globl	_Z8fadeHeatPii

.visible .entry _Z8fadeHeatPii(
	.param .u64 .ptr .align 1 _Z8fadeHeatPii_param_0,
	.param .u32 _Z8fadeHeatPii_param_1
)
{
	.reg .pred 	%p<2>;
	.reg .b32 	%r<11>;
	.reg .b64 	%rd<5>;
	.reg .b64 	%fd<7>;

	ld.param.u64 	%rd1, [_Z8fadeHeatPii_param_0];
	ld.param.u32 	%r2, [_Z8fadeHeatPii_param_1];
	mov.u32 	%r3, %ctaid.x;
	mov.u32 	%r4, %ntid.x;
	mov.u32 	%r5, %tid.x;
	mad.lo.s32 	%r1, %r3, %r4, %r5;
	mul.lo.s32 	%r6, %r2, %r2;
	setp.ge.s32 	%p1, %r1, %r6;
	@%p1 bra 	$L__BB0_2;
	cvta.to.global.u64 	%rd2, %rd1;
	mov.u32 	%r7, %ctaid.y;
	mad.lo.s32 	%r8, %r2, %r7, %r1;
	mul.wide.s32 	%rd3, %r8, 4;
	add.s64 	%rd4, %rd2, %rd3;
	ld.global.u32 	%r9, [%rd4];
	cvt.rn.f64.s32 	%fd1, %r9;
	mul.f64 	%fd2, %fd1, 0d3FE999999999999A;
	mov.f64 	%fd3, 0d3FE0000000000000;
	copysign.f64 	%fd4, %fd2, %fd3;
	add.rz.f64 	%fd5, %fd2, %fd4;
	cvt.rzi.f64.f64 	%fd6, %fd5;
	cvt.rzi.s32.f64 	%r10, %fd6;
	st.global.u32 	[%rd4], %r10;
$L__BB0_2:
	ret;

}
	// .globl	_Z13heatIntensifyPiS_S_ii
.visible .entry _Z13heatIntensifyPiS_S_ii(
	.param .u64 .ptr .align 1 _Z13heatIntensifyPiS_S_ii_param_0,
	.param .u64 .ptr .align 1 _Z13heatIntensifyPiS_S_ii_param_1,
	.param .u64 .ptr .align 1 _Z13heatIntensifyPiS_S_ii_param_2,
	.param .u32 _Z13heatIntensifyPiS_S_ii_param_3,
	.param .u32 _Z13heatIntensifyPiS_S_ii_param_4
)
{
	.reg .pred 	%p<4>;
	.reg .b32 	%r<11>;
	.reg .b64 	%rd<12>;

	ld.param.u64 	%rd1, [_Z13heatIntensifyPiS_S_ii_param_0];
	ld.param.u64 	%rd2, [_Z13heatIntensifyPiS_S_ii_param_1];
	ld.param.u64 	%rd3, [_Z13heatIntensifyPiS_S_ii_param_2];
	ld.param.u32 	%r3, [_Z13heatIntensifyPiS_S_ii_param_3];
	ld.param.u32 	%r2, [_Z13heatIntensifyPiS_S_ii_param_4];
	mov.u32 	%r4, %ctaid.x;
	mov.u32 	%r5, %ntid.x;
	mov.u32 	%r6, %tid.x;
	mad.lo.s32 	%r1, %r4, %r5, %r6;
	setp.lt.s32 	%p1, %r1, 0;
	setp.ge.s32 	%p2, %r1, %r3;
	or.pred  	%p3, %p1, %p2;
	@%p3 bra 	$L__BB1_2;
	cvta.to.global.u64 	%rd4, %rd3;
	cvta.to.global.u64 	%rd5, %rd2;
	cvta.to.global.u64 	%rd6, %rd1;
	mul.wide.u32 	%rd7, %r1, 4;
	add.s64 	%rd8, %rd4, %rd7;
	ld.global.u32 	%r7, [%rd8];
	add.s64 	%rd9, %rd5, %rd7;
	ld.global.u32 	%r8, [%rd9];
	mad.lo.s32 	%r9, %r7, %r2, %r8;
	mul.wide.s32 	%rd10, %r9, 4;
	add.s64 	%rd11, %rd6, %rd10;
	atom.global.add.u32 	%r10, [%rd11], 100;
$L__BB1_2:
	ret;

}
	// .globl	_Z10setMaxHeatPii
.visible .entry _Z10setMaxHeatPii(
	.param .u64 .ptr .align 1 _Z10setMaxHeatPii_param_0,
	.param .u32 _Z10setMaxHeatPii_param_1
)
{
	.reg .pred 	%p<2>;
	.reg .b32 	%r<10>;
	.reg .b64 	%rd<5>;

	ld.param.u64 	%rd2, [_Z10setMaxHeatPii_param_0];
	ld.param.u32 	%r1, [_Z10setMaxHeatPii_param_1];
	cvta.to.global.u64 	%rd3, %rd2;
	mov.u32 	%r2, %ctaid.y;
	mov.u32 	%r3, %ctaid.x;
	mov.u32 	%r4, %ntid.x;
	mov.u32 	%r5, %tid.x;
	mad.lo.s32 	%r6, %r3, %r4, %r5;
	mad.lo.s32 	%r7, %r1, %r2, %r6;
	mul.wide.s32 	%rd4, %r7, 4;
	add.s64 	%rd1, %rd3, %rd4;
	ld.global.u32 	%r8, [%rd1];
	setp.lt.s32 	%p1, %r8, 255;
	@%p1 bra 	$L__BB2_2;
	mov.b32 	%r9, 255;
	st.global.u32 	[%rd1], %r9;
$L__BB2_2:
	ret;

}


// ===== COMPILED SASS (sm_100) =====

	.target	sm_100

	.elftype	@"ET_EXEC"


//--------------------- .note.nv.tkinfo           --------------------------
	.section	.note.nv.tkinfo,"",@"SHT_NOTE"
	.sectionflags	@"SHF_NOTE_NV_TKINFO"
	.tkinfo
        /*0018*/ 	.word	0x00000002
        /*0030*/ 	.string	""
        /*0030*/ 	.string	"ptxas"
        /*0030*/ 	.string	"Cuda compilation tools, release 13.0, V13.0.88"
        /*0030*/ 	.string	"Build cuda_13.0.r13.0/compiler.36424714_0"
        /*0030*/ 	.string	"-arch sm_100 -m 64 "



//--------------------- .note.nv.cuinfo           --------------------------
	.section	.note.nv.cuinfo,"",@"SHT_NOTE"
	.sectionflags	@"SHF_NOTE_NV_CUINFO"
        /*0018*/ 	.short	0x0002
        /*001a*/ 	.short	0x0064
        /*001c*/ 	.short	0x0082
	.zero		2


//--------------------- .nv.info                  --------------------------
	.section	.nv.info,"",@"SHT_CUDA_INFO"
	.align	4


	//----- nvinfo : EIATTR_REGCOUNT
	.align		4
        /*0000*/ 	.byte	0x04, 0x2f
        /*0002*/ 	.short	(.L_1 - .L_0)
	.align		4
.L_0:
        /*0004*/ 	.word	index@(_Z8fadeHeatPii)
        /*0008*/ 	.word	0x0000000a


	//----- nvinfo : EIATTR_FRAME_SIZE
	.align		4
.L_1:
        /*000c*/ 	.byte	0x04, 0x11
        /*000e*/ 	.short	(.L_3 - .L_2)
	.align		4
.L_2:
        /*0010*/ 	.word	index@(_Z8fadeHeatPii)
        /*0014*/ 	.word	0x00000000


	//----- nvinfo : EIATTR_REGCOUNT
	.align		4
.L_3:
        /*0018*/ 	.byte	0x04, 0x2f
        /*001a*/ 	.short	(.L_5 - .L_4)
	.align		4
.L_4:
        /*001c*/ 	.word	index@(_Z13heatIntensifyPiS_S_ii)
        /*0020*/ 	.word	0x0000000e


	//----- nvinfo : EIATTR_FRAME_SIZE
	.align		4
.L_5:
        /*0024*/ 	.byte	0x04, 0x11
        /*0026*/ 	.short	(.L_7 - .L_6)
	.align		4
.L_6:
        /*0028*/ 	.word	index@(_Z13heatIntensifyPiS_S_ii)
        /*002c*/ 	.word	0x00000000


	//----- nvinfo : EIATTR_REGCOUNT
	.align		4
.L_7:
        /*0030*/ 	.byte	0x04, 0x2f
        /*0032*/ 	.short	(.L_9 - .L_8)
	.align		4
.L_8:
        /*0034*/ 	.word	index@(_Z10setMaxHeatPii)
        /*0038*/ 	.word	0x0000000a


	//----- nvinfo : EIATTR_FRAME_SIZE
	.align		4
.L_9:
        /*003c*/ 	.byte	0x04, 0x11
        /*003e*/ 	.short	(.L_11 - .L_10)
	.align		4
.L_10:
        /*0040*/ 	.word	index@(_Z10setMaxHeatPii)
        /*0044*/ 	.word	0x00000000


	//----- nvinfo : EIATTR_MIN_STACK_SIZE
	.align		4
.L_11:
        /*0048*/ 	.byte	0x04, 0x12
        /*004a*/ 	.short	(.L_13 - .L_12)
	.align		4
.L_12:
        /*004c*/ 	.word	index@(_Z10setMaxHeatPii)
        /*0050*/ 	.word	0x00000000


	//----- nvinfo : EIATTR_MIN_STACK_SIZE
	.align		4
.L_13:
        /*0054*/ 	.byte	0x04, 0x12
        /*0056*/ 	.short	(.L_15 - .L_14)
	.align		4
.L_14:
        /*0058*/ 	.word	index@(_Z13heatIntensifyPiS_S_ii)
        /*005c*/ 	.word	0x00000000


	//----- nvinfo : EIATTR_MIN_STACK_SIZE
	.align		4
.L_15:
        /*0060*/ 	.byte	0x04, 0x12
        /*0062*/ 	.short	(.L_17 - .L_16)
	.align		4
.L_16:
        /*0064*/ 	.word	index@(_Z8fadeHeatPii)
        /*0068*/ 	.word	0x00000000
.L_17:


//--------------------- .nv.compat                --------------------------
	.section	.nv.compat,"",@"SHT_CUDA_COMPAT_INFO"
	.align	4
        /*0000*/ 	.byte	0x02, 0x09, 0x00, 0x00, 0x02, 0x02, 0x01, 0x00, 0x02, 0x05, 0x05, 0x00, 0x03, 0x07, 0x01, 0x01
        /*0010*/ 	.byte	0x02, 0x03, 0x00, 0x00, 0x02, 0x06, 0x01, 0x00, 0x04, 0x0b, 0x08, 0x00, 0x01, 0x00, 0x00, 0x00
        /*0020*/ 	.byte	0x00, 0x00, 0x00, 0x00


//--------------------- .nv.info._Z10setMaxHeatPii --------------------------
	.section	.nv.info._Z10setMaxHeatPii,"",@"SHT_CUDA_INFO"
	.sectionflags	@""
	.align	4


	//----- nvinfo : EIATTR_CUDA_API_VERSION
	.align		4
        /*0000*/ 	.byte	0x04, 0x37
        /*0002*/ 	.short	(.L_19 - .L_18)
.L_18:
        /*0004*/ 	.word	0x00000082


	//----- nvinfo : EIATTR_KPARAM_INFO
	.align		4
.L_19:
        /*0008*/ 	.byte	0x04, 0x17
        /*000a*/ 	.short	(.L_21 - .L_20)
.L_20:
        /*000c*/ 	.word	0x00000000
        /*0010*/ 	.short	0x0001
        /*0012*/ 	.short	0x0008
        /*0014*/ 	.byte	0x00, 0xf0, 0x11, 0x00


	//----- nvinfo : EIATTR_KPARAM_INFO
	.align		4
.L_21:
        /*0018*/ 	.byte	0x04, 0x17
        /*001a*/ 	.short	(.L_23 - .L_22)
.L_22:
        /*001c*/ 	.word	0x00000000
        /*0020*/ 	.short	0x0000
        /*0022*/ 	.short	0x0000
        /*0024*/ 	.byte	0x00, 0xf5, 0x21, 0x00


	//----- nvinfo : EIATTR_SPARSE_MMA_MASK
	.align		4
.L_23:
        /*0028*/ 	.byte	0x03, 0x50
        /*002a*/ 	.short	0x0000


	//----- nvinfo : EIATTR_MAXREG_COUNT
	.align		4
        /*002c*/ 	.byte	0x03, 0x1b
        /*002e*/ 	.short	0x00ff


	//----- nvinfo : EIATTR_MERCURY_ISA_VERSION
	.align		4
        /*0030*/ 	.byte	0x03, 0x5f
        /*0032*/ 	.short	0x0101


	//----- nvinfo : EIATTR_VRC_CTA_INIT_COUNT
	.align		4
        /*0034*/ 	.byte	0x02, 0x4a
	.zero		1
	.zero		1


	//----- nvinfo : EIATTR_EXIT_INSTR_OFFSETS
	.align		4
        /*0038*/ 	.byte	0x04, 0x1c
        /*003a*/ 	.short	(.L_25 - .L_24)


	//   ....[0]....
.L_24:
        /*003c*/ 	.word	0x000000d0


	//   ....[1]....
        /*0040*/ 	.word	0x00000100


	//----- nvinfo : EIATTR_CBANK_PARAM_SIZE
	.align		4
.L_25:
        /*0044*/ 	.byte	0x03, 0x19
        /*0046*/ 	.short	0x000c


	//----- nvinfo : EIATTR_PARAM_CBANK
	.align		4
        /*0048*/ 	.byte	0x04, 0x0a
        /*004a*/ 	.short	(.L_27 - .L_26)
	.align		4
.L_26:
        /*004c*/ 	.word	index@(.nv.constant0._Z10setMaxHeatPii)
        /*0050*/ 	.short	0x0380
        /*0052*/ 	.short	0x000c


	//----- nvinfo : EIATTR_SW_WAR
	.align		4
.L_27:
        /*0054*/ 	.byte	0x04, 0x36
        /*0056*/ 	.short	(.L_29 - .L_28)
.L_28:
        /*0058*/ 	.word	0x00000008
.L_29:


//--------------------- .nv.info._Z13heatIntensifyPiS_S_ii --------------------------
	.section	.nv.info._Z13heatIntensifyPiS_S_ii,"",@"SHT_CUDA_INFO"
	.sectionflags	@""
	.align	4


	//----- nvinfo : EIATTR_CUDA_API_VERSION
	.align		4
        /*0000*/ 	.byte	0x04, 0x37
        /*0002*/ 	.short	(.L_31 - .L_30)
.L_30:
        /*0004*/ 	.word	0x00000082


	//----- nvinfo : EIATTR_KPARAM_INFO
	.align		4
.L_31:
        /*0008*/ 	.byte	0x04, 0x17
        /*000a*/ 	.short	(.L_33 - .L_32)
.L_32:
        /*000c*/ 	.word	0x00000000
        /*0010*/ 	.short	0x0004
        /*0012*/ 	.short	0x001c
        /*0014*/ 	.byte	0x00, 0xf0, 0x11, 0x00


	//----- nvinfo : EIATTR_KPARAM_INFO
	.align		4
.L_33:
        /*0018*/ 	.byte	0x04, 0x17
        /*001a*/ 	.short	(.L_35 - .L_34)
.L_34:
        /*001c*/ 	.word	0x00000000
        /*0020*/ 	.short	0x0003
        /*0022*/ 	.short	0x0018
        /*0024*/ 	.byte	0x00, 0xf0, 0x11, 0x00


	//----- nvinfo : EIATTR_KPARAM_INFO
	.align		4
.L_35:
        /*0028*/ 	.byte	0x04, 0x17
        /*002a*/ 	.short	(.L_37 - .L_36)
.L_36:
        /*002c*/ 	.word	0x00000000
        /*0030*/ 	.short	0x0002
        /*0032*/ 	.short	0x0010
        /*0034*/ 	.byte	0x00, 0xf5, 0x21, 0x00


	//----- nvinfo : EIATTR_KPARAM_INFO
	.align		4
.L_37:
        /*0038*/ 	.byte	0x04, 0x17
        /*003a*/ 	.short	(.L_39 - .L_38)
.L_38:
        /*003c*/ 	.word	0x00000000
        /*0040*/ 	.short	0x0001
        /*0042*/ 	.short	0x0008
        /*0044*/ 	.byte	0x00, 0xf5, 0x21, 0x00


	//----- nvinfo : EIATTR_KPARAM_INFO
	.align		4
.L_39:
        /*0048*/ 	.byte	0x04, 0x17
        /*004a*/ 	.short	(.L_41 - .L_40)
.L_40:
        /*004c*/ 	.word	0x00000000
        /*0050*/ 	.short	0x0000
        /*0052*/ 	.short	0x0000
        /*0054*/ 	.byte	0x00, 0xf5, 0x21, 0x00


	//----- nvinfo : EIATTR_SPARSE_MMA_MASK
	.align		4
.L_41:
        /*0058*/ 	.byte	0x03, 0x50
        /*005a*/ 	.short	0x0000


	//----- nvinfo : EIATTR_MAXREG_COUNT
	.align		4
        /*005c*/ 	.byte	0x03, 0x1b
        /*005e*/ 	.short	0x00ff


	//----- nvinfo : EIATTR_MERCURY_ISA_VERSION
	.align		4
        /*0060*/ 	.byte	0x03, 0x5f
        /*0062*/ 	.short	0x0101


	//----- nvinfo : EIATTR_VRC_CTA_INIT_COUNT
	.align		4
        /*0064*/ 	.byte	0x02, 0x4a
	.zero		1
	.zero		1


	//----- nvinfo : EIATTR_EXIT_INSTR_OFFSETS
	.align		4
        /*0068*/ 	.byte	0x04, 0x1c
        /*006a*/ 	.short	(.L_43 - .L_42)


	//   ....[0]....
.L_42:
        /*006c*/ 	.word	0x00000080


	//   ....[1]....
        /*0070*/ 	.word	0x00000160


	//----- nvinfo : EIATTR_CBANK_PARAM_SIZE
	.align		4
.L_43:
        /*0074*/ 	.byte	0x03, 0x19
        /*0076*/ 	.short	0x0020


	//----- nvinfo : EIATTR_PARAM_CBANK
	.align		4
        /*0078*/ 	.byte	0x04, 0x0a
        /*007a*/ 	.short	(.L_45 - .L_44)
	.align		4
.L_44:
        /*007c*/ 	.word	index@(.nv.constant0._Z13heatIntensifyPiS_S_ii)
        /*0080*/ 	.short	0x0380
        /*0082*/ 	.short	0x0020


	//----- nvinfo : EIATTR_SW_WAR
	.align		4
.L_45:
        /*0084*/ 	.byte	0x04, 0x36
        /*0086*/ 	.short	(.L_47 - .L_46)
.L_46:
        /*0088*/ 	.word	0x00000008
.L_47:


//--------------------- .nv.info._Z8fadeHeatPii   --------------------------
	.section	.nv.info._Z8fadeHeatPii,"",@"SHT_CUDA_INFO"
	.sectionflags	@""
	.align	4


	//----- nvinfo : EIATTR_CUDA_API_VERSION
	.align		4
        /*0000*/ 	.byte	0x04, 0x37
        /*0002*/ 	.short	(.L_49 - .L_48)
.L_48:
        /*0004*/ 	.word	0x00000082


	//----- nvinfo : EIATTR_KPARAM_INFO
	.align		4
.L_49:
        /*0008*/ 	.byte	0x04, 0x17
        /*000a*/ 	.short	(.L_51 - .L_50)
.L_50:
        /*000c*/ 	.word	0x00000000
        /*0010*/ 	.short	0x0001
        /*0012*/ 	.short	0x0008
        /*0014*/ 	.byte	0x00, 0xf0, 0x11, 0x00


	//----- nvinfo : EIATTR_KPARAM_INFO
	.align		4
.L_51:
        /*0018*/ 	.byte	0x04, 0x17
        /*001a*/ 	.short	(.L_53 - .L_52)
.L_52:
        /*001c*/ 	.word	0x00000000
        /*0020*/ 	.short	0x0000
        /*0022*/ 	.short	0x0000
        /*0024*/ 	.byte	0x00, 0xf5, 0x21, 0x00


	//----- nvinfo : EIATTR_SPARSE_MMA_MASK
	.align		4
.L_53:
        /*0028*/ 	.byte	0x03, 0x50
        /*002a*/ 	.short	0x0000


	//----- nvinfo : EIATTR_MAXREG_COUNT
	.align		4
        /*002c*/ 	.byte	0x03, 0x1b
        /*002e*/ 	.short	0x00ff


	//----- nvinfo : EIATTR_MERCURY_ISA_VERSION
	.align		4
        /*0030*/ 	.byte	0x03, 0x5f
        /*0032*/ 	.short	0x0101


	//----- nvinfo : EIATTR_VRC_CTA_INIT_COUNT
	.align		4
        /*0034*/ 	.byte	0x02, 0x4a
	.zero		1
	.zero		1


	//----- nvinfo : EIATTR_EXIT_INSTR_OFFSETS
	.align		4
        /*0038*/ 	.byte	0x04, 0x1c
        /*003a*/ 	.short	(.L_55 - .L_54)


	//   ....[0]....
.L_54:
        /*003c*/ 	.word	0x00000080


	//   ....[1]....
        /*0040*/ 	.word	0x00000190


	//----- nvinfo : EIATTR_CBANK_PARAM_SIZE
	.align		4
.L_55:
        /*0044*/ 	.byte	0x03, 0x19
        /*0046*/ 	.short	0x000c


	//----- nvinfo : EIATTR_PARAM_CBANK
	.align		4
        /*0048*/ 	.byte	0x04, 0x0a
        /*004a*/ 	.short	(.L_57 - .L_56)
	.align		4
.L_56:
        /*004c*/ 	.word	index@(.nv.constant0._Z8fadeHeatPii)
        /*0050*/ 	.short	0x0380
        /*0052*/ 	.short	0x000c


	//----- nvinfo : EIATTR_SW_WAR
	.align		4
.L_57:
        /*0054*/ 	.byte	0x04, 0x36
        /*0056*/ 	.short	(.L_59 - .L_58)
.L_58:
        /*0058*/ 	.word	0x00000008
.L_59:


//--------------------- .nv.callgraph             --------------------------
	.section	.nv.callgraph,"",@"SHT_CUDA_CALLGRAPH"
	.align	4
	.sectionentsize	8
	.align		4
        /*0000*/ 	.word	0x00000000
	.align		4
        /*0004*/ 	.word	0xffffffff
	.align		4
        /*0008*/ 	.word	0x00000000
	.align		4
        /*000c*/ 	.word	0xfffffffe
	.align		4
        /*0010*/ 	.word	0x00000000
	.align		4
        /*0014*/ 	.word	0xfffffffd
	.align		4
        /*0018*/ 	.word	0x00000000
	.align		4
        /*001c*/ 	.word	0xfffffffc


//--------------------- .text._Z10setMaxHeatPii   --------------------------
	.section	.text._Z10setMaxHeatPii,"ax",@progbits
	.align	128
        .global         _Z10setMaxHeatPii
        .type           _Z10setMaxHeatPii,@function
        .size           _Z10setMaxHeatPii,(.L_x_3 - _Z10setMaxHeatPii)
        .other          _Z10setMaxHeatPii,@"STO_CUDA_ENTRY STV_DEFAULT"
_Z10setMaxHeatPii:
.text._Z10setMaxHeatPii:
[----:B------:R-:W-:Y:S01]  /*0000*/  LDC R1, c[0x0][0x37c] ;  /* 0x0000df00ff017b82 */ /* 0x000fe20000000800 */
[----:B------:R-:W0:Y:S07]  /*0010*/  S2R R5, SR_TID.X ;  /* 0x0000000000057919 */ /* 0x000e2e0000002100 */
[----:B------:R-:W0:Y:S01]  /*0020*/  S2UR UR7, SR_CTAID.X ;  /* 0x00000000000779c3 */ /* 0x000e220000002500 */
[----:B------:R-:W1:Y:S07]  /*0030*/  LDCU.64 UR4, c[0x0][0x358] ;  /* 0x00006b00ff0477ac */ /* 0x000e6e0008000a00 */
[----:B------:R-:W0:Y:S08]  /*0040*/  LDC R0, c[0x0][0x360] ;  /* 0x0000d800ff007b82 */ /* 0x000e300000000800 */
[----:B------:R-:W2:Y:S08]  /*0050*/  S2UR UR6, SR_CTAID.Y ;  /* 0x00000000000679c3 */ /* 0x000eb00000002600 */
[----:B------:R-:W2:Y:S08]  /*0060*/  LDC R7, c[0x0][0x388] ;  /* 0x0000e200ff077b82 */ /* 0x000eb00000000800 */
[----:B------:R-:W3:Y:S01]  /*0070*/  LDC.64 R2, c[0x0][0x380] ;  /* 0x0000e000ff027b82 */ /* 0x000ee20000000a00 */
[----:B0-----:R-:W-:-:S04]  /*0080*/  IMAD R0, R0, UR7, R5 ;  /* 0x0000000700007c24 */ /* 0x001fc8000f8e0205 */
[----:B--2---:R-:W-:-:S04]  /*0090*/  IMAD R5, R7, UR6, R0 ;  /* 0x0000000607057c24 */ /* 0x004fc8000f8e0200 */
[----:B---3--:R-:W-:-:S05]  /*00a0*/  IMAD.WIDE R2, R5, 0x4, R2 ;  /* 0x0000000405027825 */ /* 0x008fca00078e0202 */
[----:B-1----:R-:W2:Y:S02]  /*00b0*/  LDG.E R0, desc[UR4][R2.64] ;  /* 0x0000000402007981 */ /* 0x002ea4000c1e1900 */
[----:B--2---:R-:W-:-:S13]  /*00c0*/  ISETP.GE.AND P0, PT, R0, 0xff, PT ;  /* 0x000000ff0000780c */ /* 0x004fda0003f06270 */
[----:B------:R-:W-:Y:S05]  /*00d0*/  @!P0 EXIT ;  /* 0x000000000000894d */ /* 0x000fea0003800000 */
[----:B------:R-:W-:-:S05]  /*00e0*/  HFMA2 R5, -RZ, RZ, 0, 1.5199184417724609375e-05 ;  /* 0x000000ffff057431 */ /* 0x000fca00000001ff */
[----:B------:R-:W-:Y:S01]  /*00f0*/  STG.E desc[UR4][R2.64], R5 ;  /* 0x0000000502007986 */ /* 0x000fe2000c101904 */
[----:B------:R-:W-:Y:S05]  /*0100*/  EXIT ;  /* 0x000000000000794d */ /* 0x000fea0003800000 */
.L_x_0:
[----:B------:R-:W-:-:S00]  /*0110*/  BRA `(.L_x_0) ;  /* 0xfffffffc00fc7947 */ /* 0x000fc0000383ffff */
[----:B------:R-:W-:-:S00]  /*0120*/  NOP ;  /* 0x0000000000007918 */ /* 0x000fc00000000000 */
        /* <DEDUP_REMOVED lines=13> */
.L_x_3:


//--------------------- .text._Z13heatIntensifyPiS_S_ii --------------------------
	.section	.text._Z13heatIntensifyPiS_S_ii,"ax",@progbits
	.align	128
        .global         _Z13heatIntensifyPiS_S_ii
        .type           _Z13heatIntensifyPiS_S_ii,@function
        .size           _Z13heatIntensifyPiS_S_ii,(.L_x_4 - _Z13heatIntensifyPiS_S_ii)
        .other          _Z13heatIntensifyPiS_S_ii,@"STO_CUDA_ENTRY STV_DEFAULT"
_Z13heatIntensifyPiS_S_ii:
.text._Z13heatIntensifyPiS_S_ii:
[----:B------:R-:W-:Y:S01]  /*0000*/  LDC R1, c[0x0][0x37c] ;  /* 0x0000df00ff017b82 */ /* 0x000fe20000000800 */
[----:B------:R-:W0:Y:S07]  /*0010*/  S2R R0, SR_TID.X ;  /* 0x0000000000007919 */ /* 0x000e2e0000002100 */
[----:B------:R-:W0:Y:S01]  /*0020*/  S2UR UR4, SR_CTAID.X ;  /* 0x00000000000479c3 */ /* 0x000e220000002500 */
[----:B------:R-:W1:Y:S07]  /*0030*/  LDCU UR5, c[0x0][0x398] ;  /* 0x00007300ff0577ac */ /* 0x000e6e0008000800 */
[----:B------:R-:W0:Y:S02]  /*0040*/  LDC R7, c[0x0][0x360] ;  /* 0x0000d800ff077b82 */ /* 0x000e240000000800 */
[----:B0-----:R-:W-:-:S05]  /*0050*/  IMAD R7, R7, UR4, R0 ;  /* 0x0000000407077c24 */ /* 0x001fca000f8e0200 */
[----:B-1----:R-:W-:-:S04]  /*0060*/  ISETP.GE.AND P0, PT, R7, UR5, PT ;  /* 0x0000000507007c0c */ /* 0x002fc8000bf06270 */
[----:B------:R-:W-:-:S13]  /*0070*/  ISETP.LT.OR P0, PT, R7, RZ, P0 ;  /* 0x000000ff0700720c */ /* 0x000fda0000701670 */
[----:B------:R-:W-:Y:S05]  /*0080*/  @P0 EXIT ;  /* 0x000000000000094d */ /* 0x000fea0003800000 */
[----:B------:R-:W0:Y:S01]  /*0090*/  LDC.64 R2, c[0x0][0x390] ;  /* 0x0000e400ff027b82 */ /* 0x000e220000000a00 */
[----:B------:R-:W1:Y:S01]  /*00a0*/  LDCU.64 UR4, c[0x0][0x358] ;  /* 0x00006b00ff0477ac */ /* 0x000e620008000a00 */
[----:B------:R-:W2:Y:S06]  /*00b0*/  LDCU UR6, c[0x0][0x39c] ;  /* 0x00007380ff0677ac */ /* 0x000eac0008000800 */
[----:B------:R-:W3:Y:S01]  /*00c0*/  LDC.64 R4, c[0x0][0x388] ;  /* 0x0000e200ff047b82 */ /* 0x000ee20000000a00 */
[----:B0-----:R-:W-:-:S06]  /*00d0*/  IMAD.WIDE.U32 R2, R7, 0x4, R2 ;  /* 0x0000000407027825 */ /* 0x001fcc00078e0002 */
[----:B-1----:R-:W2:Y:S01]  /*00e0*/  LDG.E R2, desc[UR4][R2.64] ;  /* 0x0000000402027981 */ /* 0x002ea2000c1e1900 */
[----:B---3--:R-:W-:Y:S02]  /*00f0*/  IMAD.WIDE.U32 R4, R7, 0x4, R4 ;  /* 0x0000000407047825 */ /* 0x008fe400078e0004 */
[----:B------:R-:W0:Y:S04]  /*0100*/  LDC.64 R6, c[0x0][0x380] ;  /* 0x0000e000ff067b82 */ /* 0x000e280000000a00 */
[----:B------:R-:W2:Y:S01]  /*0110*/  LDG.E R5, desc[UR4][R4.64] ;  /* 0x0000000404057981 */ /* 0x000ea2000c1e1900 */
[----:B------:R-:W-:Y:S02]  /*0120*/  HFMA2 R11, -RZ, RZ, 0, 5.9604644775390625e-06 ;  /* 0x00000064ff0b7431 */ /* 0x000fe400000001ff */
[----:B--2---:R-:W-:-:S04]  /*0130*/  IMAD R9, R2, UR6, R5 ;  /* 0x0000000602097c24 */ /* 0x004fc8000f8e0205 */
[----:B0-----:R-:W-:-:S05]  /*0140*/  IMAD.WIDE R6, R9, 0x4, R6 ;  /* 0x0000000409067825 */ /* 0x001fca00078e0206 */
[----:B------:R-:W-:Y:S01]  /*0150*/  REDG.E.ADD.STRONG.GPU desc[UR4][R6.64], R11 ;  /* 0x0000000b0600798e */ /* 0x000fe2000c12e104 */
[----:B------:R-:W-:Y:S05]  /*0160*/  EXIT ;  /* 0x000000000000794d */ /* 0x000fea0003800000 */
.L_x_1:
        /* <DEDUP_REMOVED lines=9> */
.L_x_4:


//--------------------- .text._Z8fadeHeatPii      --------------------------
	.section	.text._Z8fadeHeatPii,"ax",@progbits
	.align	128
        .global         _Z8fadeHeatPii
        .type           _Z8fadeHeatPii,@function
        .size           _Z8fadeHeatPii,(.L_x_5 - _Z8fadeHeatPii)
        .other          _Z8fadeHeatPii,@"STO_CUDA_ENTRY STV_DEFAULT"
_Z8fadeHeatPii:
.text._Z8fadeHeatPii:
[----:B------:R-:W-:Y:S01]  /*0000*/  LDC R1, c[0x0][0x37c] ;  /* 0x0000df00ff017b82 */ /* 0x000fe20000000800 */
[----:B------:R-:W0:Y:S07]  /*0010*/  S2R R3, SR_TID.X ;  /* 0x0000000000037919 */ /* 0x000e2e0000002100 */
[----:B------:R-:W0:Y:S01]  /*0020*/  S2UR UR5, SR_CTAID.X ;  /* 0x00000000000579c3 */ /* 0x000e220000002500 */
[----:B------:R-:W1:Y:S07]  /*0030*/  LDCU UR6, c[0x0][0x388] ;  /* 0x00007100ff0677ac */ /* 0x000e6e0008000800 */
[----:B------:R-:W0:Y:S01]  /*0040*/  LDC R0, c[0x0][0x360] ;  /* 0x0000d800ff007b82 */ /* 0x000e220000000800 */
[----:B-1----:R-:W-:Y:S01]  /*0050*/  UIMAD UR4, UR6, UR6, URZ ;  /* 0x00000006060472a4 */ /* 0x002fe2000f8e02ff */
[----:B0-----:R-:W-:-:S05]  /*0060*/  IMAD R0, R0, UR5, R3 ;  /* 0x0000000500007c24 */ /* 0x001fca000f8e0203 */
[----:B------:R-:W-:-:S13]  /*0070*/  ISETP.GE.AND P0, PT, R0, UR4, PT ;  /* 0x0000000400007c0c */ /* 0x000fda000bf06270 */
[----:B------:R-:W-:Y:S05]  /*0080*/  @P0 EXIT ;  /* 0x000000000000094d */ /* 0x000fea0003800000 */
[----:B------:R-:W0:Y:S01]  /*0090*/  S2R R5, SR_CTAID.Y ;  /* 0x0000000000057919 */ /* 0x000e220000002600 */
[----:B------:R-:W1:Y:S01]  /*00a0*/  LDC.64 R2, c[0x0][0x380] ;  /* 0x0000e000ff027b82 */ /* 0x000e620000000a00 */
[----:B------:R-:W2:Y:S01]  /*00b0*/  LDCU.64 UR4, c[0x0][0x358] ;  /* 0x00006b00ff0477ac */ /* 0x000ea20008000a00 */
[----:B0-----:R-:W-:-:S04]  /*00c0*/  IMAD R5, R5, UR6, R0 ;  /* 0x0000000605057c24 */ /* 0x001fc8000f8e0200 */
[----:B-1----:R-:W-:-:S05]  /*00d0*/  IMAD.WIDE R2, R5, 0x4, R2 ;  /* 0x0000000405027825 */ /* 0x002fca00078e0202 */
[----:B--2---:R-:W2:Y:S01]  /*00e0*/  LDG.E R0, desc[UR4][R2.64] ;  /* 0x0000000402007981 */ /* 0x004ea2000c1e1900 */
[----:B------:R-:W-:Y:S01]  /*00f0*/  UMOV UR8, 0x9999999a ;  /* 0x9999999a00087882 */ /* 0x000fe20000000000 */
[----:B------:R-:W-:Y:S01]  /*0100*/  UMOV UR9, 0x3fe99999 ;  /* 0x3fe9999900097882 */ /* 0x000fe20000000000 */
[----:B------:R-:W-:Y:S01]  /*0110*/  MOV R7, 0x3fe00000 ;  /* 0x3fe0000000077802 */ /* 0x000fe20000000f00 */
[----:B------:R-:W-:Y:S01]  /*0120*/  HFMA2 R6, -RZ, RZ, 0, 0 ;  /* 0x00000000ff067431 */ /* 0x000fe200000001ff */
[----:B--2---:R-:W0:Y:S02]  /*0130*/  I2F.F64 R4, R0 ;  /* 0x0000000000047312 */ /* 0x004e240000201c00 */
[----:B0-----:R-:W-:-:S10]  /*0140*/  DMUL R4, R4, UR8 ;  /* 0x0000000804047c28 */ /* 0x001fd40008000000 */
[----:B------:R-:W-:-:S06]  /*0150*/  LOP3.LUT R7, R7, 0x80000000, R5, 0xb8, !PT ;  /* 0x8000000007077812 */ /* 0x000fcc00078eb805 */
[----:B------:R-:W-:-:S10]  /*0160*/  DADD.RZ R4, R4, R6 ;  /* 0x0000000004047229 */ /* 0x000fd4000000c006 */
[----:B------:R-:W0:Y:S02]  /*0170*/  F2I.F64.TRUNC R5, R4 ;  /* 0x0000000400057311 */ /* 0x000e24000030d100 */
[----:B0-----:R-:W-:Y:S01]  /*0180*/  STG.E desc[UR4][R2.64], R5 ;  /* 0x0000000502007986 */ /* 0x001fe2000c101904 */
[----:B------:R-:W-:Y:S05]  /*0190*/  EXIT ;  /* 0x000000000000794d */ /* 0x000fea0003800000 */
.L_x_2:
        /* <DEDUP_REMOVED lines=14> */
.L_x_5:


//--------------------- .nv.shared.reserved.0     --------------------------
	.section	.nv.shared.reserved.0,"aw",@nobits
	.weak		__nv_reservedSMEM_offset_0_alias
	.size		__nv_reservedSMEM_offset_0_alias, 0, 64
	.other		__nv_reservedSMEM_offset_0_alias,@"STO_CUDA_RESERVED_SHARED STV_DEFAULT"
__nv_reservedSMEM_offset_0_alias:
	.zero		0
	.zero		64


//--------------------- .nv.constant0._Z10setMaxHeatPii --------------------------
	.section	.nv.constant0._Z10setMaxHeatPii,"a",@progbits
	.sectionflags	@""
	.align	4
.nv.constant0._Z10setMaxHeatPii:
	.zero		908


//--------------------- .nv.constant0._Z13heatIntensifyPiS_S_ii --------------------------
	.section	.nv.constant0._Z13heatIntensifyPiS_S_ii,"a",@progbits
	.sectionflags	@""
	.align	4
.nv.constant0._Z13heatIntensifyPiS_S_ii:
	.zero		928


//--------------------- .nv.constant0._Z8fadeHeatPii --------------------------
	.section	.nv.constant0._Z8fadeHeatPii,"a",@progbits
	.sectionflags	@""
	.align	4
.nv.constant0._Z8fadeHeatPii:
	.zero		908


//--------------------- SYMBOLS --------------------------

	.type		.nv.reservedSmem.offset0,@object
	.size		.nv.reservedSmem.offset0,0x4
